	.headerflags	@"EF_CUDA_TEXMODE_UNIFIED EF_CUDA_64BIT_ADDRESS EF_CUDA_SM86 EF_CUDA_VIRTUAL_SM(EF_CUDA_SM86)"
	.elftype	@"ET_EXEC"


//--------------------- .nv.info                  --------------------------
	.section	.nv.info,"",@"SHT_CUDA_INFO"
	.align	4


	//----- nvinfo : EIATTR_REGCOUNT
	.align		4
        /*0000*/ 	.byte	0x04, 0x2f
        /*0002*/ 	.short	(.L_1 - .L_0)
	.align		4
.L_0:
        /*0004*/ 	.word	index@(triton_mm)
        /*0008*/ 	.word	0x00000028


	//----- nvinfo : EIATTR_MIN_STACK_SIZE
	.align		4
.L_1:
        /*000c*/ 	.byte	0x04, 0x12
        /*000e*/ 	.short	(.L_3 - .L_2)
	.align		4
.L_2:
        /*0010*/ 	.word	index@(triton_mm)
        /*0014*/ 	.word	0x00000000


	//----- nvinfo : EIATTR_FRAME_SIZE
	.align		4
.L_3:
        /*0018*/ 	.byte	0x04, 0x11
        /*001a*/ 	.short	(.L_5 - .L_4)
	.align		4
.L_4:
        /*001c*/ 	.word	index@(triton_mm)
        /*0020*/ 	.word	0x00000000


	//----- nvinfo : EIATTR_MIN_STACK_SIZE
	.align		4
.L_5:
        /*0024*/ 	.byte	0x04, 0x12
        /*0026*/ 	.short	(.L_7 - .L_6)
	.align		4
.L_6:
        /*0028*/ 	.word	index@(triton_mm)
        /*002c*/ 	.word	0x00000000
.L_7:


//--------------------- .nv.info.triton_mm        --------------------------
	.section	.nv.info.triton_mm,"",@"SHT_CUDA_INFO"
	.sectionflags	@""
	.align	4


	//----- nvinfo : EIATTR_CUDA_API_VERSION
	.align		4
        /*0000*/ 	.byte	0x04, 0x37
        /*0002*/ 	.short	(.L_9 - .L_8)
.L_8:
        /*0004*/ 	.word	0x0000007c


	//----- nvinfo : EIATTR_SW2861232_WAR
	.align		4
.L_9:
        /*0008*/ 	.byte	0x01, 0x35
	.zero		2


	//----- nvinfo : EIATTR_PARAM_CBANK
	.align		4
        /*000c*/ 	.byte	0x04, 0x0a
        /*000e*/ 	.short	(.L_11 - .L_10)
	.align		4
.L_10:
        /*0010*/ 	.word	index@(.nv.constant0.triton_mm)
        /*0014*/ 	.short	0x0160
        /*0016*/ 	.short	0x0020


	//----- nvinfo : EIATTR_CBANK_PARAM_SIZE
	.align		4
.L_11:
        /*0018*/ 	.byte	0x03, 0x19
        /*001a*/ 	.short	0x0020


	//----- nvinfo : EIATTR_KPARAM_INFO
	.align		4
        /*001c*/ 	.byte	0x04, 0x17
        /*001e*/ 	.short	(.L_13 - .L_12)
.L_12:
        /*0020*/ 	.word	0x00000000
        /*0024*/ 	.short	0x0003
        /*0026*/ 	.short	0x0018
        /*0028*/ 	.byte	0x00, 0xf4, 0x21, 0x00


	//----- nvinfo : EIATTR_KPARAM_INFO
	.align		4
.L_13:
        /*002c*/ 	.byte	0x04, 0x17
        /*002e*/ 	.short	(.L_15 - .L_14)
.L_14:
        /*0030*/ 	.word	0x00000000
        /*0034*/ 	.short	0x0002
        /*0036*/ 	.short	0x0010
        /*0038*/ 	.byte	0x00, 0xf4, 0x21, 0x00


	//----- nvinfo : EIATTR_KPARAM_INFO
	.align		4
.L_15:
        /*003c*/ 	.byte	0x04, 0x17
        /*003e*/ 	.short	(.L_17 - .L_16)
.L_16:
        /*0040*/ 	.word	0x00000000
        /*0044*/ 	.short	0x0001
        /*0046*/ 	.short	0x0008
        /*0048*/ 	.byte	0x00, 0xf4, 0x21, 0x00


	//----- nvinfo : EIATTR_KPARAM_INFO
	.align		4
.L_17:
        /*004c*/ 	.byte	0x04, 0x17
        /*004e*/ 	.short	(.L_19 - .L_18)
.L_18:
        /*0050*/ 	.word	0x00000000
        /*0054*/ 	.short	0x0000
        /*0056*/ 	.short	0x0000
        /*0058*/ 	.byte	0x00, 0xf4, 0x21, 0x00


	//----- nvinfo : EIATTR_MAXREG_COUNT
	.align		4
.L_19:
        /*005c*/ 	.byte	0x03, 0x1b
        /*005e*/ 	.short	0x00ff


	//----- nvinfo : EIATTR_EXIT_INSTR_OFFSETS
	.align		4
        /*0060*/ 	.byte	0x04, 0x1c
        /*0062*/ 	.short	(.L_21 - .L_20)


	//   ....[0]....
.L_20:
        /*0064*/ 	.word	0x000026c0


	//   ....[1]....
        /*0068*/ 	.word	0x00002730


	//----- nvinfo : EIATTR_REQNTID
	.align		4
.L_21:
        /*006c*/ 	.byte	0x04, 0x10
        /*006e*/ 	.short	(.L_23 - .L_22)
.L_22:
        /*0070*/ 	.word	0x00000100
        /*0074*/ 	.word	0x00000001
        /*0078*/ 	.word	0x00000001
.L_23:


//--------------------- .nv.callgraph             --------------------------
	.section	.nv.callgraph,"",@"SHT_CUDA_CALLGRAPH"
	.align	4
	.sectionentsize	8
	.align		4
        /*0000*/ 	.word	0x00000000
	.align		4
        /*0004*/ 	.word	0xffffffff
	.align		4
        /*0008*/ 	.word	0x00000000
	.align		4
        /*000c*/ 	.word	0xfffffffe
	.align		4
        /*0010*/ 	.word	0x00000000
	.align		4
        /*0014*/ 	.word	0xfffffffd
	.align		4
        /*0018*/ 	.word	0x00000000
	.align		4
        /*001c*/ 	.word	0xfffffffc


//--------------------- .nv.rel.action            --------------------------
	.section	.nv.rel.action,"",@"SHT_CUDA_RELOCINFO"
	.align	8
	.sectionentsize	8
        /*0000*/ 	.byte	0x73, 0x00, 0x00, 0x00, 0x00, 0x00, 0x00, 0x00, 0x00, 0x00, 0x00, 0x11, 0x25, 0x00, 0x05, 0x36


//--------------------- .nv.constant0.triton_mm   --------------------------
	.section	.nv.constant0.triton_mm,"a",@progbits
	.sectionflags	@""
	.align	4
.nv.constant0.triton_mm:
	.zero		384


//--------------------- .text.triton_mm           --------------------------
	.section	.text.triton_mm,"ax",@progbits
	.sectionflags	@"SHF_BARRIERS=1"
	.sectioninfo	@"SHI_REGISTERS=40"
	.align	128
        .global         triton_mm
        .type           triton_mm,@function
        .size           triton_mm,(.L_x_1 - triton_mm)
        .other          triton_mm,@"STO_CUDA_ENTRY STV_DEFAULT"
triton_mm:
.text.triton_mm:
[----:B------:R-:W-:Y:S02]  /*0000*/  IMAD.MOV.U32 R1, RZ, RZ, c[0x0][0x28] ;  /* 0x00000a00ff017624 */ /* 0x000fe400078e00ff */
[----:B------:R-:W1:Y:S01]  /*0010*/  S2R R6, SR_CTAID.X ;  /* 0x0000000000067919 */ /* 0x000e620000002500 */
[----:B------:R-:W-:Y:S01]  /*0020*/  IMAD.MOV.U32 R2, RZ, RZ, -0x8 ;  /* 0xfffffff8ff027424 */ /* 0x000fe200078e00ff */
[----:B------:R-:W-:Y:S01]  /*0030*/  ULDC.64 UR4, c[0x0][0x118] ;  /* 0x0000460000047ab9 */ /* 0x000fe20000000a00 */
[----:B------:R-:W-:Y:S01]  /*0040*/  IMAD.MOV.U32 R21, RZ, RZ, 0x2 ;  /* 0x00000002ff157424 */ /* 0x000fe200078e00ff */
[----:B------:R-:W2:Y:S01]  /*0050*/  S2R R32, SR_TID.X ;  /* 0x0000000000207919 */ /* 0x000ea20000002100 */
[----:B-1----:R-:W-:Y:S01]  /*0060*/  IMAD.HI R3, R6, 0x2aaaaaab, RZ ;  /* 0x2aaaaaab06037827 */ /* 0x002fe200078e02ff */
[----:B------:R-:W-:Y:S02]  /*0070*/  IABS R10, R6 ;  /* 0x00000006000a7213 */ /* 0x000fe40000000000 */
[C---:B--2---:R-:W-:Y:S01]  /*0080*/  LOP3.LUT R36, R32.reuse, 0x40, RZ, 0xc0, !PT ;  /* 0x0000004020247812 */ /* 0x044fe200078ec0ff */
[----:B------:R-:W-:Y:S01]  /*0090*/  IMAD.SHL.U32 R33, R32, 0x8, RZ ;  /* 0x0000000820217824 */ /* 0x000fe200078e00ff */
[----:B------:R-:W-:-:S02]  /*00a0*/  SHF.R.U32.HI R0, RZ, 0x1f, R3 ;  /* 0x0000001fff007819 */ /* 0x000fc40000011603 */
[C---:B------:R-:W-:Y:S02]  /*00b0*/  LOP3.LUT R35, R32.reuse, 0x80, RZ, 0xc0, !PT ;  /* 0x0000008020237812 */ /* 0x040fe400078ec0ff */
[----:B------:R-:W-:Y:S02]  /*00c0*/  LEA.HI.SX32 R3, R3, R0, 0x19 ;  /* 0x0000000003037211 */ /* 0x000fe400078fcaff */
[C---:B------:R-:W-:Y:S02]  /*00d0*/  LOP3.LUT R13, R32.reuse, 0x4, RZ, 0xc0, !PT ;  /* 0x00000004200d7812 */ /* 0x040fe400078ec0ff */
[----:B------:R-:W-:Y:S01]  /*00e0*/  SHF.R.U32.HI R34, RZ, 0x2, R32 ;  /* 0x00000002ff227819 */ /* 0x000fe20000011620 */
[C---:B------:R-:W-:Y:S01]  /*00f0*/  IMAD R0, R3.reuse, R2, 0x2 ;  /* 0x0000000203007424 */ /* 0x040fe200078e0202 */
[----:B------:R-:W-:Y:S01]  /*0100*/  LOP3.LUT R37, R32, 0x10, RZ, 0xc0, !PT ;  /* 0x0000001020257812 */ /* 0x000fe200078ec0ff */
[----:B------:R-:W-:Y:S01]  /*0110*/  IMAD R7, R3, -0x300, R6 ;  /* 0xfffffd0003077824 */ /* 0x000fe200078e0206 */
[----:B------:R-:W-:-:S02]  /*0120*/  LOP3.LUT R34, R34, 0x8, RZ, 0xc0, !PT ;  /* 0x0000000822227812 */ /* 0x000fc400078ec0ff */
[----:B------:R-:W-:Y:S02]  /*0130*/  IMNMX R0, R0, 0x8, PT ;  /* 0x0000000800007817 */ /* 0x000fe40003800200 */
[----:B------:R-:W-:Y:S02]  /*0140*/  IABS R12, R7 ;  /* 0x00000007000c7213 */ /* 0x000fe40000000000 */
[-C--:B------:R-:W-:Y:S02]  /*0150*/  IABS R8, R0.reuse ;  /* 0x0000000000087213 */ /* 0x080fe40000000000 */
[-C--:B------:R-:W-:Y:S02]  /*0160*/  IABS R11, R0.reuse ;  /* 0x00000000000b7213 */ /* 0x080fe40000000000 */
[----:B------:R-:W1:Y:S01]  /*0170*/  I2F.RP R2, R8 ;  /* 0x0000000800027306 */ /* 0x000e620000209400 */
[----:B------:R-:W-:Y:S02]  /*0180*/  LOP3.LUT R7, R7, R0, RZ, 0x3c, !PT ;  /* 0x0000000007077212 */ /* 0x000fe400078e3cff */
[----:B------:R-:W-:-:S02]  /*0190*/  LOP3.LUT R15, R34, 0x7, R32, 0xf8, !PT ;  /* 0x00000007220f7812 */ /* 0x000fc400078ef820 */
[----:B------:R-:W-:-:S03]  /*01a0*/  ISETP.GE.AND P2, PT, R7, RZ, PT ;  /* 0x000000ff0700720c */ /* 0x000fc60003f46270 */
[----:B-1----:R-:W1:Y:S02]  /*01b0*/  MUFU.RCP R2, R2 ;  /* 0x0000000200027308 */ /* 0x002e640000001000 */
[----:B-1----:R-:W-:-:S06]  /*01c0*/  IADD3 R4, R2, 0xffffffe, RZ ;  /* 0x0ffffffe02047810 */ /* 0x002fcc0007ffe0ff */
[----:B------:R1:W2:Y:S02]  /*01d0*/  F2I.FTZ.U32.TRUNC.NTZ R5, R4 ;  /* 0x0000000400057305 */ /* 0x0002a4000021f000 */
[----:B-1----:R-:W-:Y:S02]  /*01e0*/  IMAD.MOV.U32 R4, RZ, RZ, RZ ;  /* 0x000000ffff047224 */ /* 0x002fe400078e00ff */
[----:B--2---:R-:W-:-:S04]  /*01f0*/  IMAD.MOV R9, RZ, RZ, -R5 ;  /* 0x000000ffff097224 */ /* 0x004fc800078e0a05 */
[----:B------:R-:W-:-:S04]  /*0200*/  IMAD R9, R9, R8, RZ ;  /* 0x0000000809097224 */ /* 0x000fc800078e02ff */
[----:B------:R-:W-:-:S04]  /*0210*/  IMAD.HI.U32 R5, R5, R9, R4 ;  /* 0x0000000905057227 */ /* 0x000fc800078e0004 */
[----:B------:R-:W-:Y:S02]  /*0220*/  IMAD.MOV R9, RZ, RZ, -R11 ;  /* 0x000000ffff097224 */ /* 0x000fe400078e0a0b */
[----:B------:R-:W-:-:S04]  /*0230*/  IMAD.HI.U32 R2, R5, R12, RZ ;  /* 0x0000000c05027227 */ /* 0x000fc800078e00ff */
[----:B------:R-:W-:-:S04]  /*0240*/  IMAD.HI.U32 R5, R5, R10, RZ ;  /* 0x0000000a05057227 */ /* 0x000fc800078e00ff */
[-C--:B------:R-:W-:Y:S01]  /*0250*/  IMAD R4, R2, R9.reuse, R12 ;  /* 0x0000000902047224 */ /* 0x080fe200078e020c */
[----:B------:R-:W-:Y:S01]  /*0260*/  SHF.R.U32.HI R12, RZ, 0x1, R37 ;  /* 0x00000001ff0c7819 */ /* 0x000fe20000011625 */
[----:B------:R-:W-:Y:S01]  /*0270*/  IMAD R5, R5, R9, R10 ;  /* 0x0000000905057224 */ /* 0x000fe200078e020a */
[----:B------:R-:W-:Y:S01]  /*0280*/  SHF.R.U32.HI R9, RZ, 0x2, R36 ;  /* 0x00000002ff097819 */ /* 0x000fe20000011624 */
[----:B------:R-:W-:Y:S01]  /*0290*/  IMAD.SHL.U32 R36, R36, 0x8, RZ ;  /* 0x0000000824247824 */ /* 0x000fe200078e00ff */
[C---:B------:R-:W-:Y:S02]  /*02a0*/  ISETP.GT.U32.AND P3, PT, R8.reuse, R4, PT ;  /* 0x000000040800720c */ /* 0x040fe40003f64070 */
[----:B------:R-:W-:Y:S02]  /*02b0*/  ISETP.GT.U32.AND P0, PT, R8, R5, PT ;  /* 0x000000050800720c */ /* 0x000fe40003f04070 */
[----:B------:R-:W-:-:S09]  /*02c0*/  SHF.R.U32.HI R10, RZ, 0x1, R32 ;  /* 0x00000001ff0a7819 */ /* 0x000fd20000011620 */
[--C-:B------:R-:W-:Y:S01]  /*02d0*/  @!P3 IMAD.IADD R4, R4, 0x1, -R8.reuse ;  /* 0x000000010404b824 */ /* 0x100fe200078e0a08 */
[----:B------:R-:W-:Y:S01]  /*02e0*/  @!P3 IADD3 R2, R2, 0x1, RZ ;  /* 0x000000010202b810 */ /* 0x000fe20007ffe0ff */
[----:B------:R-:W-:Y:S01]  /*02f0*/  @!P0 IMAD.IADD R5, R5, 0x1, -R8 ;  /* 0x0000000105058824 */ /* 0x000fe200078e0a08 */
[----:B------:R-:W-:Y:S02]  /*0300*/  ISETP.GE.AND P3, PT, R6, RZ, PT ;  /* 0x000000ff0600720c */ /* 0x000fe40003f66270 */
[----:B------:R-:W-:Y:S02]  /*0310*/  ISETP.GE.U32.AND P0, PT, R4, R8, PT ;  /* 0x000000080400720c */ /* 0x000fe40003f06070 */
[----:B------:R-:W-:Y:S02]  /*0320*/  ISETP.GT.U32.AND P1, PT, R8, R5, PT ;  /* 0x000000050800720c */ /* 0x000fe40003f24070 */
[----:B------:R-:W-:-:S09]  /*0330*/  SHF.R.U32.HI R4, RZ, 0x3, R32 ;  /* 0x00000003ff047819 */ /* 0x000fd20000011620 */
[----:B------:R-:W-:Y:S02]  /*0340*/  @P0 IADD3 R2, R2, 0x1, RZ ;  /* 0x0000000102020810 */ /* 0x000fe40007ffe0ff */
[----:B------:R-:W-:Y:S01]  /*0350*/  ISETP.NE.AND P0, PT, R0, RZ, PT ;  /* 0x000000ff0000720c */ /* 0x000fe20003f05270 */
[----:B------:R-:W-:Y:S01]  /*0360*/  @!P1 IMAD.IADD R5, R5, 0x1, -R8 ;  /* 0x0000000105059824 */ /* 0x000fe200078e0a08 */
[----:B------:R-:W-:Y:S01]  /*0370*/  LOP3.LUT R0, RZ, R0, RZ, 0x33, !PT ;  /* 0x00000000ff007212 */ /* 0x000fe200078e33ff */
[----:B------:R-:W-:Y:S01]  /*0380*/  @!P2 IMAD.MOV R2, RZ, RZ, -R2 ;  /* 0x000000ffff02a224 */ /* 0x000fe200078e0a02 */
[----:B------:R-:W-:Y:S01]  /*0390*/  LOP3.LUT R8, R33, 0x18, R32, 0x48, !PT ;  /* 0x0000001821087812 */ /* 0x000fe200078e4820 */
[----:B------:R-:W-:-:S03]  /*03a0*/  @!P3 IMAD.MOV R5, RZ, RZ, -R5 ;  /* 0x000000ffff05b224 */ /* 0x000fc600078e0a05 */
[----:B------:R-:W-:Y:S02]  /*03b0*/  SEL R31, R0, R2, !P0 ;  /* 0x00000002001f7207 */ /* 0x000fe40004000000 */
[----:B------:R-:W-:Y:S02]  /*03c0*/  SGXT.U32 R2, R4, 0x5 ;  /* 0x000000050402781a */ /* 0x000fe40000000000 */
[----:B------:R-:W-:Y:S01]  /*03d0*/  SEL R4, R0, R5, !P0 ;  /* 0x0000000500047207 */ /* 0x000fe20004000000 */
[----:B------:R-:W-:Y:S01]  /*03e0*/  IMAD.SHL.U32 R31, R31, 0x20, RZ ;  /* 0x000000201f1f7824 */ /* 0x000fe200078e00ff */
[----:B------:R-:W-:Y:S02]  /*03f0*/  SHF.R.U32.HI R5, RZ, 0x2, R32 ;  /* 0x00000002ff057819 */ /* 0x000fe40000011620 */
[----:B------:R-:W-:Y:S01]  /*0400*/  SHF.R.U32.HI R0, RZ, 0x2, R35 ;  /* 0x00000002ff007819 */ /* 0x000fe20000011623 */
[----:B------:R-:W-:Y:S01]  /*0410*/  IMAD R30, R3, 0x8, R4 ;  /* 0x00000008031e7824 */ /* 0x000fe200078e0204 */
[----:B------:R-:W-:Y:S01]  /*0420*/  LOP3.LUT R6, R31, R2, RZ, 0xfc, !PT ;  /* 0x000000021f067212 */ /* 0x000fe200078efcff */
[----:B------:R-:W-:Y:S01]  /*0430*/  IMAD.SHL.U32 R35, R35, 0x8, RZ ;  /* 0x0000000823237824 */ /* 0x000fe200078e00ff */
[----:B------:R-:W-:Y:S01]  /*0440*/  SGXT.U32 R5, R5, 0x4 ;  /* 0x000000040505781a */ /* 0x000fe20000000000 */
[----:B------:R-:W-:Y:S01]  /*0450*/  IMAD.SHL.U32 R30, R30, 0x40, RZ ;  /* 0x000000401e1e7824 */ /* 0x000fe200078e00ff */
[----:B------:R-:W-:Y:S01]  /*0460*/  LOP3.LUT R31, R31, 0x18, R33, 0xf8, !PT ;  /* 0x000000181f1f7812 */ /* 0x000fe200078ef821 */
[----:B------:R-:W-:Y:S01]  /*0470*/  IMAD.HI R4, R6, 0x2aaaaaab, RZ ;  /* 0x2aaaaaab06047827 */ /* 0x000fe200078e02ff */
[----:B------:R-:W-:-:S02]  /*0480*/  LOP3.LUT R3, R0, R9, R5, 0xfe, !PT ;  /* 0x0000000900037212 */ /* 0x000fc400078efe05 */
[----:B------:R-:W-:Y:S02]  /*0490*/  ISETP.GE.AND P0, PT, R31, 0xc00, PT ;  /* 0x00000c001f00780c */ /* 0x000fe40003f06270 */
[----:B------:R-:W-:Y:S01]  /*04a0*/  SHF.R.U32.HI R5, RZ, 0x1f, R4 ;  /* 0x0000001fff057819 */ /* 0x000fe20000011604 */
[----:B------:R-:W-:Y:S01]  /*04b0*/  IMAD R8, R3, 0x20, R8 ;  /* 0x0000002003087824 */ /* 0x000fe200078e0208 */
[----:B------:R-:W-:Y:S02]  /*04c0*/  LOP3.LUT R30, R30, R3, RZ, 0xfc, !PT ;  /* 0x000000031e1e7212 */ /* 0x000fe400078efcff */
[----:B------:R-:W-:Y:S01]  /*04d0*/  LEA.HI R5, R4, R5, RZ, 0x17 ;  /* 0x0000000504057211 */ /* 0x000fe200078fb8ff */
[----:B------:R-:W-:Y:S01]  /*04e0*/  IMAD.SHL.U32 R4, R32, 0x4, RZ ;  /* 0x0000000420047824 */ /* 0x000fe200078e00ff */
[C---:B------:R-:W-:Y:S01]  /*04f0*/  ISETP.LT.AND P0, PT, R30.reuse, 0x4d, !P0 ;  /* 0x0000004d1e00780c */ /* 0x040fe20004701270 */
[----:B------:R-:W-:-:S04]  /*0500*/  IMAD.HI R7, R30, 0x3531dec1, RZ ;  /* 0x3531dec11e077827 */ /* 0x000fc800078e02ff */
[----:B------:R-:W-:Y:S01]  /*0510*/  IMAD R20, R5, -0xc00, R6 ;  /* 0xfffff40005147824 */ /* 0x000fe200078e0206 */
[----:B------:R-:W-:Y:S01]  /*0520*/  SHF.R.U32.HI R6, RZ, 0x1f, R7 ;  /* 0x0000001fff067819 */ /* 0x000fe20000011607 */
[----:B------:R-:W-:Y:S02]  /*0530*/  IMAD.SHL.U32 R5, R13, 0x4, RZ ;  /* 0x000000040d057824 */ /* 0x000fe400078e00ff */
[----:B------:R-:W-:Y:S01]  /*0540*/  IMAD R20, R20, 0x300, RZ ;  /* 0x0000030014147824 */ /* 0x000fe200078e02ff */
[----:B------:R-:W-:Y:S02]  /*0550*/  LEA.HI R7, R7, R6, RZ, 0x1c ;  /* 0x0000000607077211 */ /* 0x000fe400078fe0ff */
[----:B------:R-:W-:Y:S02]  /*0560*/  LOP3.LUT R11, R5, 0xc, R4, 0xf8, !PT ;  /* 0x0000000c050b7812 */ /* 0x000fe400078ef804 */
[----:B------:R-:W-:Y:S01]  /*0570*/  LOP3.LUT R6, R33, 0x18, RZ, 0xc0, !PT ;  /* 0x0000001821067812 */ /* 0x000fe200078ec0ff */
[----:B------:R-:W-:Y:S01]  /*0580*/  IMAD R7, R7, -0x4d, R30 ;  /* 0xffffffb307077824 */ /* 0x000fe200078e021e */
[----:B------:R-:W-:-:S02]  /*0590*/  LOP3.LUT R13, R11, 0x18, R10, 0x78, !PT ;  /* 0x000000180b0d7812 */ /* 0x000fc400078e780a */
[----:B------:R-:W-:-:S03]  /*05a0*/  LOP3.LUT R11, R20, R11, RZ, 0xfc, !PT ;  /* 0x0000000b140b7212 */ /* 0x000fc600078efcff */
[----:B------:R-:W-:Y:S02]  /*05b0*/  IMAD R13, R2, 0x20, R13 ;  /* 0x00000020020d7824 */ /* 0x000fe400078e020d */
[----:B------:R-:W-:Y:S02]  /*05c0*/  IMAD R2, R7, 0x300, R6 ;  /* 0x0000030007027824 */ /* 0x000fe400078e0206 */
[----:B------:R-:W-:Y:S01]  /*05d0*/  IMAD.SHL.U32 R7, R8, 0x2, RZ ;  /* 0x0000000208077824 */ /* 0x000fe200078e00ff */
[----:B------:R-:W-:Y:S01]  /*05e0*/  LOP3.LUT R8, R4, 0x8, RZ, 0xc0, !PT ;  /* 0x0000000804087812 */ /* 0x000fe200078ec0ff */
[----:B------:R-:W-:-:S04]  /*05f0*/  IMAD.WIDE R2, R2, R21, c[0x0][0x160] ;  /* 0x0000580002027625 */ /* 0x000fc800078e0215 */
[----:B------:R-:W-:Y:S01]  /*0600*/  IMAD.SHL.U32 R6, R13, 0x2, RZ ;  /* 0x000000020d067824 */ /* 0x000fe200078e00ff */
[----:B------:R1:W-:Y:S01]  /*0610*/  LDGSTS.E.BYPASS.128 [R7], [R2.64] ;  /* 0x0000000002077fae */ /* 0x0003e2000b901c44 */
[----:B------:R-:W-:Y:S01]  /*0620*/  IMAD.WIDE R10, R11, R21, c[0x0][0x168] ;  /* 0x00005a000b0a7625 */ /* 0x000fe200078e0215 */
[----:B------:R-:W-:Y:S02]  /*0630*/  LOP3.LUT R13, R9, 0xf, R32, 0xf8, !PT ;  /* 0x0000000f090d7812 */ /* 0x000fe400078ef820 */
[----:B------:R-:W0:Y:S01]  /*0640*/  LDGDEPBAR ;  /* 0x00000000000079af */ /* 0x000e220000000000 */
[----:B------:R-:W-:Y:S02]  /*0650*/  LOP3.LUT R9, R5, 0x8, R4, 0xf8, !PT ;  /* 0x0000000805097812 */ /* 0x000fe400078ef804 */
[----:B------:R-:W-:Y:S01]  /*0660*/  LOP3.LUT R13, R13, R0, RZ, 0xfc, !PT ;  /* 0x000000000d0d7212 */ /* 0x000fe200078efcff */
[----:B------:R2:W-:Y:S01]  /*0670*/  LDGSTS.E.64 [R6+0x4000], [R10.64] ;  /* 0x040000000a067fae */ /* 0x0005e2000b921a44 */
[----:B------:R-:W-:Y:S01]  /*0680*/  LOP3.LUT R0, R9, 0x18, R32, 0x78, !PT ;  /* 0x0000001809007812 */ /* 0x000fe200078e7820 */
[----:B------:R-:W-:Y:S01]  /*0690*/  IMAD.SHL.U32 R32, R32, 0x2, RZ ;  /* 0x0000000220207824 */ /* 0x000fe200078e00ff */
[----:B------:R-:W-:Y:S01]  /*06a0*/  LOP3.LUT R4, R4, 0xc, RZ, 0xc0, !PT ;  /* 0x0000000c04047812 */ /* 0x000fe200078ec0ff */
[----:B------:R-:W0:Y:S01]  /*06b0*/  LDGDEPBAR ;  /* 0x00000000000079af */ /* 0x000e220000000000 */
[----:B------:R-:W-:-:S02]  /*06c0*/  IMAD.SHL.U32 R13, R13, 0x20, RZ ;  /* 0x000000200d0d7824 */ /* 0x000fc400078e00ff */
[----:B------:R-:W-:Y:S01]  /*06d0*/  IMAD R0, R15, 0x20, R0 ;  /* 0x000000200f007824 */ /* 0x000fe200078e0200 */
[----:B------:R-:W-:Y:S01]  /*06e0*/  BAR.SYNC.DEFER_BLOCKING 0x0 ;  /* 0x0000000000007b1d */ /* 0x000fe20000010000 */
[----:B------:R-:W-:Y:S02]  /*06f0*/  IADD3 R4, R4, R20, R5 ;  /* 0x0000001404047210 */ /* 0x000fe40007ffe005 */
[--C-:B------:R-:W-:Y:S01]  /*0700*/  LOP3.LUT R28, R13, R9, R12.reuse, 0xf6, !PT ;  /* 0x000000090d1c7212 */ /* 0x100fe200078ef60c */
[----:B------:R-:W-:Y:S01]  /*0710*/  IMAD.SHL.U32 R0, R0, 0x2, RZ ;  /* 0x0000000200007824 */ /* 0x000fe200078e00ff */
[----:B------:R-:W-:Y:S01]  /*0720*/  LOP3.LUT R32, R32, 0x6, RZ, 0xc0, !PT ;  /* 0x0000000620207812 */ /* 0x000fe200078ec0ff */
[----:B------:R-:W-:Y:S02]  /*0730*/  IMAD.IADD R9, R5, 0x1, R12 ;  /* 0x0000000105097824 */ /* 0x000fe400078e020c */
[----:B------:R-:W-:Y:S02]  /*0740*/  IMAD.SHL.U32 R28, R28, 0x2, RZ ;  /* 0x000000021c1c7824 */ /* 0x000fe400078e00ff */
[----:B------:R-:W-:Y:S01]  /*0750*/  IMAD.WIDE R4, R4, R21, c[0x0][0x168] ;  /* 0x00005a0004047625 */ /* 0x000fe200078e0215 */
[----:B------:R-:W-:-:S04]  /*0760*/  LOP3.LUT R8, R9, 0x10, R8, 0x1e, !PT ;  /* 0x0000001009087812 */ /* 0x000fc800078e1e08 */
[----:B------:R-:W-:-:S05]  /*0770*/  LOP3.LUT R8, R8, R13, RZ, 0xfc, !PT ;  /* 0x0000000d08087212 */ /* 0x000fca00078efcff */
[----:B------:R-:W-:Y:S01]  /*0780*/  IMAD.SHL.U32 R29, R8, 0x2, RZ ;  /* 0x00000002081d7824 */ /* 0x000fe200078e00ff */
[----:B------:R-:W-:Y:S01]  /*0790*/  @!PT LDS RZ, [RZ] ;  /* 0x00000000fffff984 */ /* 0x000fe20000000800 */
[----:B------:R-:W-:Y:S01]  /*07a0*/  @!PT LDS RZ, [RZ] ;  /* 0x00000000fffff984 */ /* 0x000fe20000000800 */
[----:B------:R-:W-:Y:S01]  /*07b0*/  @!PT LDS RZ, [RZ] ;  /* 0x00000000fffff984 */ /* 0x000fe20000000800 */
[----:B------:R1:W-:Y:S04]  /*07c0*/  LDGSTS.E.BYPASS.128 [R7+0x1000], [R2.64+0x40] ;  /* 0x0100004002077fae */ /* 0x0003e8000b901c44 */
[----:B------:R-:W0:Y:S04]  /*07d0*/  LDGDEPBAR ;  /* 0x00000000000079af */ /* 0x000e280000000000 */
[----:B------:R2:W-:Y:S04]  /*07e0*/  LDGSTS.E.64 [R6+0x4800], [R10.64+0x40] ;  /* 0x048000400a067fae */ /* 0x0005e8000b921a44 */
[----:B------:R-:W0:Y:S04]  /*07f0*/  LDGDEPBAR ;  /* 0x00000000000079af */ /* 0x000e280000000000 */
[----:B------:R-:W-:Y:S06]  /*0800*/  BAR.SYNC.DEFER_BLOCKING 0x0 ;  /* 0x0000000000007b1d */ /* 0x000fec0000010000 */
        /* <DEDUP_REMOVED lines=14> */
[----:B------:R-:W0:Y:S01]  /*08f0*/  LDGDEPBAR ;  /* 0x00000000000079af */ /* 0x000e220000000000 */
[----:B------:R-:W-:-:S04]  /*0900*/  DEPBAR.LE SB0, 0x6 ;  /* 0x000081800000791a */ /* 0x000fc80000000000 */
[----:B------:R-:W-:Y:S06]  /*0910*/  BAR.SYNC.DEFER_BLOCKING 0x0 ;  /* 0x0000000000007b1d */ /* 0x000fec0000010000 */
[----:B------:R-:W-:Y:S04]  /*0920*/  LDSM.16.M88.4 R16, [R28] ;  /* 0x000000001c10783b */ /* 0x000fe80000000200 */
[----:B------:R-:W2:Y:S04]  /*0930*/  LDSM.16.M88.4 R24, [R0+0x4000] ;  /* 0x004000000018783b */ /* 0x000ea80000000200 */
[----:B------:R-:W3:Y:S01]  /*0940*/  LDSM.16.M88.4 R12, [R29] ;  /* 0x000000001d0c783b */ /* 0x000ee20000000200 */
[----:B--2---:R-:W-:-:S15]  /*0950*/  HMMA.16816.F32.BF16 R8, R16, R24, RZ ;  /* 0x000000181008723c */ /* 0x004fde00000418ff */
[----:B------:R-:W-:-:S09]  /*0960*/  NOP ;  /* 0x0000000000007918 */ /* 0x000fd20000000000 */
[----:B---3--:R-:W-:Y:S01]  /*0970*/  HMMA.16816.F32.BF16 R24, R12, R26, R8 ;  /* 0x0000001a0c18723c */ /* 0x008fe20000041808 */
[----:B------:R-:W2:Y:S04]  /*0980*/  LDSM.16.M88.4 R8, [R0+0x4400] ;  /* 0x004400000008783b */ /* 0x000ea80000000200 */
[----:B------:R-:W-:Y:S06]  /*0990*/  BAR.SYNC.DEFER_BLOCKING 0x0 ;  /* 0x0000000000007b1d */ /* 0x000fec0000010000 */
[----:B------:R-:W-:Y:S01]  /*09a0*/  @!PT LDS RZ, [RZ] ;  /* 0x00000000fffff984 */ /* 0x000fe20000000800 */
[----:B------:R-:W-:Y:S01]  /*09b0*/  @!PT LDS RZ, [RZ] ;  /* 0x00000000fffff984 */ /* 0x000fe20000000800 */
[----:B------:R-:W-:Y:S01]  /*09c0*/  @!PT LDS RZ, [RZ] ;  /* 0x00000000fffff984 */ /* 0x000fe20000000800 */
[----:B------:R1:W-:Y:S04]  /*09d0*/  LDGSTS.E.BYPASS.128 [R7], [R2.64+0x100] ;  /* 0x0000010002077fae */ /* 0x0003e8000b901c44 */
[----:B------:R-:W0:Y:S04]  /*09e0*/  LDGDEPBAR ;  /* 0x00000000000079af */ /* 0x000e280000000000 */
[----:B------:R3:W-:Y:S04]  /*09f0*/  LDGSTS.E.64 [R6+0x4000], [R4.64+0x100] ;  /* 0x0400010004067fae */ /* 0x0007e8000b921a44 */
[----:B------:R-:W0:Y:S01]  /*0a00*/  LDGDEPBAR ;  /* 0x00000000000079af */ /* 0x000e220000000000 */
[----:B--2---:R-:W-:Y:S01]  /*0a10*/  HMMA.16816.F32.BF16 R16, R16, R8, RZ ;  /* 0x000000081010723c */ /* 0x004fe200000418ff */
[----:B------:R-:W-:-:S04]  /*0a20*/  DEPBAR.LE SB0, 0x6 ;  /* 0x000081800000791a */ /* 0x000fc80000000000 */
[----:B------:R-:W-:-:S15]  /*0a30*/  BAR.SYNC.DEFER_BLOCKING 0x0 ;  /* 0x0000000000007b1d */ /* 0x000fde0000010000 */
[----:B------:R-:W-:-:S04]  /*0a40*/  NOP ;  /* 0x0000000000007918 */ /* 0x000fc80000000000 */
[----:B------:R-:W-:Y:S01]  /*0a50*/  HMMA.16816.F32.BF16 R12, R12, R10, R16 ;  /* 0x0000000a0c0c723c */ /* 0x000fe20000041810 */
[----:B------:R-:W-:Y:S04]  /*0a60*/  LDSM.16.M88.4 R16, [R28+0x1000] ;  /* 0x001000001c10783b */ /* 0x000fe80000000200 */
[----:B------:R-:W2:Y:S04]  /*0a70*/  LDSM.16.M88.4 R20, [R0+0x4800] ;  /* 0x004800000014783b */ /* 0x000ea80000000200 */
[----:B------:R-:W4:Y:S01]  /*0a80*/  LDSM.16.M88.4 R8, [R0+0x4c00] ;  /* 0x004c00000008783b */ /* 0x000f220000000200 */
[----:B--2---:R-:W-:-:S14]  /*0a90*/  HMMA.16816.F32.BF16 R24, R16, R20, R24 ;  /* 0x000000141018723c */ /* 0x004fdc0000041818 */
[----:B----4-:R-:W-:Y:S01]  /*0aa0*/  HMMA.16816.F32.BF16 R12, R16, R8, R12 ;  /* 0x00000008100c723c */ /* 0x010fe2000004180c */
[----:B------:R-:W2:Y:S04]  /*0ab0*/  LDSM.16.M88.4 R16, [R29+0x1000] ;  /* 0x001000001d10783b */ /* 0x000ea80000000200 */
        /* <DEDUP_REMOVED lines=8> */
[C---:B--2---:R-:W-:Y:S08]  /*0b40*/  HMMA.16816.F32.BF16 R20, R16.reuse, R22, R24 ;  /* 0x000000161014723c */ /* 0x044ff00000041818 */
[----:B------:R-:W-:Y:S01]  /*0b50*/  HMMA.16816.F32.BF16 R8, R16, R10, R12 ;  /* 0x0000000a1008723c */ /* 0x000fe2000004180c */
[----:B------:R-:W-:-:S04]  /*0b60*/  DEPBAR.LE SB0, 0x6 ;  /* 0x000081800000791a */ /* 0x000fc80000000000 */
[----:B------:R-:W-:Y:S06]  /*0b70*/  BAR.SYNC.DEFER_BLOCKING 0x0 ;  /* 0x0000000000007b1d */ /* 0x000fec0000010000 */
[----:B------:R-:W-:Y:S04]  /*0b80*/  LDSM.16.M88.4 R16, [R28+0x2000] ;  /* 0x002000001c10783b */ /* 0x000fe80000000200 */
[----:B------:R-:W2:Y:S04]  /*0b90*/  LDSM.16.M88.4 R24, [R0+0x5000] ;  /* 0x005000000018783b */ /* 0x000ea80000000200 */
[----:B------:R-:W4:Y:S01]  /*0ba0*/  LDSM.16.M88.4 R12, [R0+0x5400] ;  /* 0x00540000000c783b */ /* 0x000f220000000200 */
[C---:B--2---:R-:W-:Y:S08]  /*0bb0*/  HMMA.16816.F32.BF16 R20, R16.reuse, R24, R20 ;  /* 0x000000181014723c */ /* 0x044ff00000041814 */
        /* <DEDUP_REMOVED lines=32> */
[----:B------:R-:W-:Y:S04]  /*0dc0*/  LDSM.16.M88.4 R16, [R28] ;  /* 0x000000001c10783b */ /* 0x000fe80000000200 */
[----:B------:R-:W2:Y:S04]  /*0dd0*/  LDSM.16.M88.4 R24, [R0+0x4000] ;  /* 0x004000000018783b */ /* 0x000ea80000000200 */
[----:B------:R-:W4:Y:S01]  /*0de0*/  LDSM.16.M88.4 R12, [R0+0x4400] ;  /* 0x00440000000c783b */ /* 0x000f220000000200 */
[C---:B--2---:R-:W-:Y:S08]  /*0df0*/  HMMA.16816.F32.BF16 R20, R16.reuse, R24, R20 ;  /* 0x000000181014723c */ /* 0x044ff00000041814 */
[----:B----4-:R-:W-:Y:S01]  /*0e00*/  HMMA.16816.F32.BF16 R8, R16, R12, R8 ;  /* 0x0000000c1008723c */ /* 0x010fe20000041808 */
[----:B------:R-:W2:Y:S04]  /*0e10*/  LDSM.16.M88.4 R16, [R29] ;  /* 0x000000001d10783b */ /* 0x000ea80000000200 */
        /* <DEDUP_REMOVED lines=292> */
[----:B------:R1:W-:Y:S04]  /*2060*/  LDGSTS.E.BYPASS.128 [R7], [R2.64+0x600], !PT ;  /* 0x0000060002077fae */ /* 0x0003e8000f901c44 */
[----:B------:R-:W0:Y:S04]  /*2070*/  LDGDEPBAR ;  /* 0x00000000000079af */ /* 0x000e280000000000 */
[----:B------:R3:W-:Y:S04]  /*2080*/  LDGSTS.E.64 [R6+0x4000], [R4.64+0x600], !PT ;  /* 0x0400060004067fae */ /* 0x0007e8000f921a44 */
        /* <DEDUP_REMOVED lines=15> */
[----:B------:R1:W-:Y:S04]  /*2180*/  LDGSTS.E.BYPASS.128 [R7+0x1000], [R2.64+0x640], !PT ;  /* 0x0100064002077fae */ /* 0x0003e8000f901c44 */
        /* <DEDUP_REMOVED lines=25> */
[----:B------:R2:W-:Y:S04]  /*2320*/  LDSM.16.M88.4 R12, [R28+0x3000] ;  /* 0x003000001c0c783b */ /* 0x0005e80000000200 */
[----:B------:R-:W4:Y:S04]  /*2330*/  LDSM.16.M88.4 R8, [R0+0x5800] ;  /* 0x005800000008783b */ /* 0x000f280000000200 */
[----:B------:R-:W1:Y:S04]  /*2340*/  LDSM.16.M88.4 R20, [R0+0x5c00] ;  /* 0x005c00000014783b */ /* 0x000e680000000200 */
[----:B--2---:R-:W2:Y:S02]  /*2350*/  S2R R28, SR_TID.X ;  /* 0x00000000001c7919 */ /* 0x004ea40000002100 */
[----:B--2---:R-:W-:-:S05]  /*2360*/  LOP3.LUT R28, R28, 0x4, RZ, 0xc0, !PT ;  /* 0x000000041c1c7812 */ /* 0x004fca00078ec0ff */
[----:B------:R-:W-:Y:S01]  /*2370*/  IMAD R32, R28, 0x8, R32 ;  /* 0x000000081c207824 */ /* 0x000fe200078e0220 */
[C---:B----4-:R-:W-:Y:S07]  /*2380*/  HMMA.16816.F32.BF16 R24, R12.reuse, R8, R24 ;  /* 0x000000080c18723c */ /* 0x050fee0000041818 */
[----:B------:R-:W-:Y:S01]  /*2390*/  IMAD.SHL.U32 R8, R37, 0x8, RZ ;  /* 0x0000000825087824 */ /* 0x000fe200078e00ff */
[----:B-1----:R-:W-:Y:S01]  /*23a0*/  HMMA.16816.F32.BF16 R16, R12, R20, R16 ;  /* 0x000000140c10723c */ /* 0x002fe20000041810 */
[----:B------:R-:W1:Y:S01]  /*23b0*/  LDSM.16.M88.4 R12, [R29+0x3000] ;  /* 0x003000001d0c783b */ /* 0x000e620000000200 */
[----:B------:R-:W-:-:S03]  /*23c0*/  LOP3.LUT R9, R33, 0x40, RZ, 0xc0, !PT ;  /* 0x0000004021097812 */ /* 0x000fc600078ec0ff */
[----:B------:R-:W-:Y:S01]  /*23d0*/  BAR.SYNC.DEFER_BLOCKING 0x0 ;  /* 0x0000000000007b1d */ /* 0x000fe20000010000 */
[----:B------:R-:W-:-:S05]  /*23e0*/  IADD3 R9, R8, R32, R9 ;  /* 0x0000002008097210 */ /* 0x000fca0007ffe009 */
[----:B------:R-:W-:Y:S01]  /*23f0*/  IMAD.IADD R9, R34, 0x1, R9 ;  /* 0x0000000122097824 */ /* 0x000fe200078e0209 */
[----:B------:R-:W-:Y:S01]  /*2400*/  @!PT LDS RZ, [RZ] ;  /* 0x00000000fffff984 */ /* 0x000fe20000000800 */
[----:B------:R-:W-:Y:S01]  /*2410*/  @!PT LDS RZ, [RZ] ;  /* 0x00000000fffff984 */ /* 0x000fe20000000800 */
[----:B------:R-:W-:Y:S01]  /*2420*/  @!PT LDS RZ, [RZ] ;  /* 0x00000000fffff984 */ /* 0x000fe20000000800 */
[----:B------:R2:W-:Y:S04]  /*2430*/  LDGSTS.E.BYPASS.128 [R7+0x3000], [R2.64+0x6c0], !PT ;  /* 0x030006c002077fae */ /* 0x0005e8000f901c44 */
[----:B------:R-:W0:Y:S04]  /*2440*/  LDGDEPBAR ;  /* 0x00000000000079af */ /* 0x000e280000000000 */
[----:B------:R3:W-:Y:S04]  /*2450*/  LDGSTS.E.64 [R6+0x5800], [R4.64+0x6c0], !PT ;  /* 0x058006c004067fae */ /* 0x0007e8000f921a44 */
[----:B------:R-:W0:Y:S01]  /*2460*/  LDGDEPBAR ;  /* 0x00000000000079af */ /* 0x000e220000000000 */
[C---:B-1----:R-:W-:Y:S07]  /*2470*/  HMMA.16816.F32.BF16 R24, R12.reuse, R10, R24 ;  /* 0x0000000a0c18723c */ /* 0x042fee0000041818 */
[----:B------:R-:W-:Y:S01]  /*2480*/  LOP3.LUT R10, R8, 0x178, R33, 0xf8, !PT ;  /* 0x00000178080a7812 */ /* 0x000fe200078ef821 */
[----:B------:R-:W-:Y:S03]  /*2490*/  HMMA.16816.F32.BF16 R16, R12, R22, R16 ;  /* 0x000000160c10723c */ /* 0x000fe60000041810 */
[----:B------:R-:W-:Y:S01]  /*24a0*/  LOP3.LUT R0, R35, R10, R36, 0xfe, !PT ;  /* 0x0000000a23007212 */ /* 0x000fe200078efe24 */
[----:B------:R-:W-:-:S03]  /*24b0*/  IMAD.IADD R36, R36, 0x1, R35 ;  /* 0x0000000124247824 */ /* 0x000fc600078e0223 */
[----:B------:R-:W-:Y:S02]  /*24c0*/  SHF.R.U32.HI R8, RZ, 0x2, R0 ;  /* 0x00000002ff087819 */ /* 0x000fe40000011600 */
[----:B------:R-:W-:Y:S02]  /*24d0*/  LOP3.LUT R9, R36, R9, RZ, 0x3c, !PT ;  /* 0x0000000924097212 */ /* 0x000fe400078e3cff */
[----:B------:R-:W-:Y:S02]  /*24e0*/  LOP3.LUT R11, R8, 0x1f8, RZ, 0xc0, !PT ;  /* 0x000001f8080b7812 */ /* 0x000fe400078ec0ff */
[----:B------:R-:W-:Y:S01]  /*24f0*/  LOP3.LUT R10, R9, 0x100, RZ, 0x3c, !PT ;  /* 0x00000100090a7812 */ /* 0x000fe200078e3cff */
[----:B------:R-:W-:-:S04]  /*2500*/  DEPBAR.LE SB0, 0x0 ;  /* 0x000080000000791a */ /* 0x000fc80000000000 */
[----:B------:R-:W-:Y:S01]  /*2510*/  LOP3.LUT R12, R9, 0x110, RZ, 0x3c, !PT ;  /* 0x00000110090c7812 */ /* 0x000fe200078e3cff */
[----:B------:R-:W-:Y:S01]  /*2520*/  IMAD.IADD R0, R0, 0x1, R11 ;  /* 0x0000000100007824 */ /* 0x000fe200078e020b */
[----:B------:R-:W-:Y:S02]  /*2530*/  SHF.R.U32.HI R8, RZ, 0x2, R9 ;  /* 0x00000002ff087819 */ /* 0x000fe40000011609 */
[----:B------:R-:W-:Y:S02]  /*2540*/  SHF.R.U32.HI R11, RZ, 0x2, R10 ;  /* 0x00000002ff0b7819 */ /* 0x000fe4000001160a */
[----:B------:R-:W-:Y:S02]  /*2550*/  SHF.R.U32.HI R14, RZ, 0x2, R12 ;  /* 0x00000002ff0e7819 */ /* 0x000fe4000001160c */
[----:B------:R-:W-:Y:S02]  /*2560*/  LOP3.LUT R8, R8, 0x3ffffff8, RZ, 0xc0, !PT ;  /* 0x3ffffff808087812 */ /* 0x000fe400078ec0ff */
[----:B------:R-:W-:-:S02]  /*2570*/  LOP3.LUT R11, R11, 0x3ffffff8, RZ, 0xc0, !PT ;  /* 0x3ffffff80b0b7812 */ /* 0x000fc400078ec0ff */
[C---:B------:R-:W-:Y:S01]  /*2580*/  LOP3.LUT R13, R9.reuse, 0x10, RZ, 0x3c, !PT ;  /* 0x00000010090d7812 */ /* 0x040fe200078e3cff */
[----:B------:R-:W-:Y:S01]  /*2590*/  IMAD.IADD R9, R9, 0x1, R8 ;  /* 0x0000000109097824 */ /* 0x000fe200078e0208 */
[----:B--2---:R-:W-:Y:S01]  /*25a0*/  LOP3.LUT R3, R14, 0x3ffffff8, RZ, 0xc0, !PT ;  /* 0x3ffffff80e037812 */ /* 0x004fe200078ec0ff */
[----:B------:R-:W-:Y:S01]  /*25b0*/  IMAD.IADD R11, R10, 0x1, R11 ;  /* 0x000000010a0b7824 */ /* 0x000fe200078e020b */
[----:B------:R-:W-:Y:S01]  /*25c0*/  F2FP.BF16.PACK_AB R24, R25, R24 ;  /* 0x000000181918723e */ /* 0x000fe200000010ff */
[----:B------:R-:W-:Y:S01]  /*25d0*/  IMAD.IADD R13, R8, 0x1, R13 ;  /* 0x00000001080d7824 */ /* 0x000fe200078e020d */
[----:B------:R-:W-:Y:S01]  /*25e0*/  F2FP.BF16.PACK_AB R26, R27, R26 ;  /* 0x0000001a1b1a723e */ /* 0x000fe200000010ff */
[----:B------:R-:W-:Y:S01]  /*25f0*/  IMAD.IADD R3, R12, 0x1, R3 ;  /* 0x000000010c037824 */ /* 0x000fe200078e0203 */
[----:B------:R-:W-:Y:S01]  /*2600*/  F2FP.BF16.PACK_AB R16, R17, R16 ;  /* 0x000000101110723e */ /* 0x000fe200000010ff */
[----:B------:R-:W-:Y:S01]  /*2610*/  IMAD.SHL.U32 R9, R9, 0x2, RZ ;  /* 0x0000000209097824 */ /* 0x000fe200078e00ff */
[----:B------:R-:W-:Y:S01]  /*2620*/  BAR.SYNC.DEFER_BLOCKING 0x0 ;  /* 0x0000000000007b1d */ /* 0x000fe20000010000 */
[----:B------:R-:W-:Y:S01]  /*2630*/  IMAD.SHL.U32 R11, R11, 0x2, RZ ;  /* 0x000000020b0b7824 */ /* 0x000fe200078e00ff */
[----:B------:R-:W-:Y:S01]  /*2640*/  F2FP.BF16.PACK_AB R18, R19, R18 ;  /* 0x000000121312723e */ /* 0x000fe200000010ff */
[----:B------:R-:W-:-:S02]  /*2650*/  IMAD.SHL.U32 R13, R13, 0x2, RZ ;  /* 0x000000020d0d7824 */ /* 0x000fc400078e00ff */
[----:B------:R-:W-:Y:S01]  /*2660*/  IMAD.SHL.U32 R3, R3, 0x2, RZ ;  /* 0x0000000203037824 */ /* 0x000fe200078e00ff */
[----:B------:R3:W-:Y:S04]  /*2670*/  STS [R9], R24 ;  /* 0x0000001809007388 */ /* 0x0007e80000000800 */
[----:B------:R3:W-:Y:S04]  /*2680*/  STS [R11], R26 ;  /* 0x0000001a0b007388 */ /* 0x0007e80000000800 */
[----:B------:R3:W-:Y:S04]  /*2690*/  STS [R13], R16 ;  /* 0x000000100d007388 */ /* 0x0007e80000000800 */
[----:B------:R3:W-:Y:S04]  /*26a0*/  STS [R3], R18 ;  /* 0x0000001203007388 */ /* 0x0007e80000000800 */
[----:B------:R-:W-:Y:S06]  /*26b0*/  BAR.SYNC.DEFER_BLOCKING 0x0 ;  /* 0x0000000000007b1d */ /* 0x000fec0000010000 */
[----:B------:R-:W-:Y:S05]  /*26c0*/  @!P0 EXIT ;  /* 0x000000000000894d */ /* 0x000fea0003800000 */
[----:B---3--:R-:W-:Y:S02]  /*26d0*/  IMAD.SHL.U32 R0, R0, 0x2, RZ ;  /* 0x0000000200007824 */ /* 0x008fe400078e00ff */
[----:B------:R-:W-:-:S02]  /*26e0*/  IMAD.MOV.U32 R28, RZ, RZ, 0x2 ;  /* 0x00000002ff1c7424 */ /* 0x000fc400078e00ff */
[----:B------:R-:W-:Y:S01]  /*26f0*/  IMAD R2, R30, 0xc00, R31 ;  /* 0x00000c001e027824 */ /* 0x000fe200078e021f */
[----:B------:R-:W1:Y:S03]  /*2700*/  LDS.128 R4, [R0] ;  /* 0x0000000000047984 */ /* 0x000e660000000c00 */
[----:B------:R-:W-:-:S05]  /*2710*/  IMAD.WIDE R2, R2, R28, c[0x0][0x170] ;  /* 0x00005c0002027625 */ /* 0x000fca00078e021c */
[----:B-1----:R-:W-:Y:S01]  /*2720*/  STG.E.128 [R2.64], R4 ;  /* 0x0000000402007986 */ /* 0x002fe2000c101d04 */
[----:B------:R-:W-:Y:S05]  /*2730*/  EXIT ;  /* 0x000000000000794d */ /* 0x000fea0003800000 */
.L_x_0:
[----:B------:R-:W-:-:S00]  /*2740*/  BRA `(.L_x_0) ;  /* 0xfffffff000007947 */ /* 0x000fc0000383ffff */
[----:B------:R-:W-:-:S00]  /*2750*/  NOP ;  /* 0x0000000000007918 */ /* 0x000fc00000000000 */
        /* <DEDUP_REMOVED lines=10> */
.L_x_1:


//--------------------- .nv.shared.triton_mm      --------------------------
	.section	.nv.shared.triton_mm,"aw",@nobits
	.sectionflags	@""
	.align	16
